//
// Generated by NVIDIA NVVM Compiler
//
// Compiler Build ID: CL-36424714
// Cuda compilation tools, release 13.0, V13.0.88
// Based on NVVM 20.0.0
//

.version 9.0
.target sm_100
.address_size 64

	// .globl	_Z12saxpy_kernelPKfPffi

.visible .entry _Z12saxpy_kernelPKfPffi(
	.param .u64 .ptr .align 1 _Z12saxpy_kernelPKfPffi_param_0,
	.param .u64 .ptr .align 1 _Z12saxpy_kernelPKfPffi_param_1,
	.param .f32 _Z12saxpy_kernelPKfPffi_param_2,
	.param .u32 _Z12saxpy_kernelPKfPffi_param_3
)
{
	.reg .pred 	%p<2>;
	.reg .b32 	%r<6>;
	.reg .b32 	%f<5>;
	.reg .b64 	%rd<8>;

	ld.param.u64 	%rd1, [_Z12saxpy_kernelPKfPffi_param_0];
	ld.param.u64 	%rd2, [_Z12saxpy_kernelPKfPffi_param_1];
	ld.param.f32 	%f1, [_Z12saxpy_kernelPKfPffi_param_2];
	ld.param.u32 	%r2, [_Z12saxpy_kernelPKfPffi_param_3];
	mov.u32 	%r3, %ctaid.x;
	mov.u32 	%r4, %ntid.x;
	mov.u32 	%r5, %tid.x;
	mad.lo.s32 	%r1, %r3, %r4, %r5;
	setp.ge.s32 	%p1, %r1, %r2;
	@%p1 bra 	$L__BB0_2;
	cvta.to.global.u64 	%rd3, %rd1;
	cvta.to.global.u64 	%rd4, %rd2;
	mul.wide.s32 	%rd5, %r1, 4;
	add.s64 	%rd6, %rd3, %rd5;
	ld.global.f32 	%f2, [%rd6];
	add.s64 	%rd7, %rd4, %rd5;
	ld.global.f32 	%f3, [%rd7];
	fma.rn.f32 	%f4, %f1, %f2, %f3;
	st.global.f32 	[%rd7], %f4;
$L__BB0_2:
	ret;

}


// ===== COMPILED SASS (sm_100) =====

	.target	sm_100

	.elftype	@"ET_EXEC"


//--------------------- .note.nv.tkinfo           --------------------------
	.section	.note.nv.tkinfo,"",@"SHT_NOTE"
	.sectionflags	@"SHF_NOTE_NV_TKINFO"
	.tkinfo
        /*0018*/ 	.word	0x00000002
        /*0030*/ 	.string	""
        /*0030*/ 	.string	"ptxas"
        /*0030*/ 	.string	"Cuda compilation tools, release 13.0, V13.0.88"
        /*0030*/ 	.string	"Build cuda_13.0.r13.0/compiler.36424714_0"
        /*0030*/ 	.string	"-arch sm_100 -m 64 "



//--------------------- .note.nv.cuinfo           --------------------------
	.section	.note.nv.cuinfo,"",@"SHT_NOTE"
	.sectionflags	@"SHF_NOTE_NV_CUINFO"
        /*0018*/ 	.short	0x0002
        /*001a*/ 	.short	0x0064
        /*001c*/ 	.short	0x0082
	.zero		2


//--------------------- .nv.info                  --------------------------
	.section	.nv.info,"",@"SHT_CUDA_INFO"
	.align	4


	//----- nvinfo : EIATTR_REGCOUNT
	.align		4
        /*0000*/ 	.byte	0x04, 0x2f
        /*0002*/ 	.short	(.L_1 - .L_0)
	.align		4
.L_0:
        /*0004*/ 	.word	index@(_Z12saxpy_kernelPKfPffi)
        /*0008*/ 	.word	0x0000000a


	//----- nvinfo : EIATTR_FRAME_SIZE
	.align		4
.L_1:
        /*000c*/ 	.byte	0x04, 0x11
        /*000e*/ 	.short	(.L_3 - .L_2)
	.align		4
.L_2:
        /*0010*/ 	.word	index@(_Z12saxpy_kernelPKfPffi)
        /*0014*/ 	.word	0x00000000


	//----- nvinfo : EIATTR_MIN_STACK_SIZE
	.align		4
.L_3:
        /*0018*/ 	.byte	0x04, 0x12
        /*001a*/ 	.short	(.L_5 - .L_4)
	.align		4
.L_4:
        /*001c*/ 	.word	index@(_Z12saxpy_kernelPKfPffi)
        /*0020*/ 	.word	0x00000000
.L_5:


//--------------------- .nv.compat                --------------------------
	.section	.nv.compat,"",@"SHT_CUDA_COMPAT_INFO"
	.align	4
        /*0000*/ 	.byte	0x02, 0x09, 0x00, 0x00, 0x02, 0x02, 0x01, 0x00, 0x02, 0x05, 0x05, 0x00, 0x03, 0x07, 0x01, 0x01
        /*0010*/ 	.byte	0x02, 0x03, 0x00, 0x00, 0x02, 0x06, 0x01, 0x00, 0x04, 0x0b, 0x08, 0x00, 0x09, 0x00, 0x00, 0x00
        /*0020*/ 	.byte	0x00, 0x00, 0x00, 0x00


//--------------------- .nv.info._Z12saxpy_kernelPKfPffi --------------------------
	.section	.nv.info._Z12saxpy_kernelPKfPffi,"",@"SHT_CUDA_INFO"
	.sectionflags	@""
	.align	4


	//----- nvinfo : EIATTR_CUDA_API_VERSION
	.align		4
        /*0000*/ 	.byte	0x04, 0x37
        /*0002*/ 	.short	(.L_7 - .L_6)
.L_6:
        /*0004*/ 	.word	0x00000082


	//----- nvinfo : EIATTR_KPARAM_INFO
	.align		4
.L_7:
        /*0008*/ 	.byte	0x04, 0x17
        /*000a*/ 	.short	(.L_9 - .L_8)
.L_8:
        /*000c*/ 	.word	0x00000000
        /*0010*/ 	.short	0x0003
        /*0012*/ 	.short	0x0014
        /*0014*/ 	.byte	0x00, 0xf0, 0x11, 0x00


	//----- nvinfo : EIATTR_KPARAM_INFO
	.align		4
.L_9:
        /*0018*/ 	.byte	0x04, 0x17
        /*001a*/ 	.short	(.L_11 - .L_10)
.L_10:
        /*001c*/ 	.word	0x00000000
        /*0020*/ 	.short	0x0002
        /*0022*/ 	.short	0x0010
        /*0024*/ 	.byte	0x00, 0xf0, 0x11, 0x00


	//----- nvinfo : EIATTR_KPARAM_INFO
	.align		4
.L_11:
        /*0028*/ 	.byte	0x04, 0x17
        /*002a*/ 	.short	(.L_13 - .L_12)
.L_12:
        /*002c*/ 	.word	0x00000000
        /*0030*/ 	.short	0x0001
        /*0032*/ 	.short	0x0008
        /*0034*/ 	.byte	0x00, 0xf5, 0x21, 0x00


	//----- nvinfo : EIATTR_KPARAM_INFO
	.align		4
.L_13:
        /*0038*/ 	.byte	0x04, 0x17
        /*003a*/ 	.short	(.L_15 - .L_14)
.L_14:
        /*003c*/ 	.word	0x00000000
        /*0040*/ 	.short	0x0000
        /*0042*/ 	.short	0x0000
        /*0044*/ 	.byte	0x00, 0xf5, 0x21, 0x00


	//----- nvinfo : EIATTR_SPARSE_MMA_MASK
	.align		4
.L_15:
        /*0048*/ 	.byte	0x03, 0x50
        /*004a*/ 	.short	0x0000


	//----- nvinfo : EIATTR_MAXREG_COUNT
	.align		4
        /*004c*/ 	.byte	0x03, 0x1b
        /*004e*/ 	.short	0x00ff


	//----- nvinfo : EIATTR_MERCURY_ISA_VERSION
	.align		4
        /*0050*/ 	.byte	0x03, 0x5f
        /*0052*/ 	.short	0x0101


	//----- nvinfo : EIATTR_VRC_CTA_INIT_COUNT
	.align		4
        /*0054*/ 	.byte	0x02, 0x4a
	.zero		1
	.zero		1


	//----- nvinfo : EIATTR_EXIT_INSTR_OFFSETS
	.align		4
        /*0058*/ 	.byte	0x04, 0x1c
        /*005a*/ 	.short	(.L_17 - .L_16)


	//   ....[0]....
.L_16:
        /*005c*/ 	.word	0x00000070


	//   ....[1]....
        /*0060*/ 	.word	0x00000120


	//----- nvinfo : EIATTR_CBANK_PARAM_SIZE
	.align		4
.L_17:
        /*0064*/ 	.byte	0x03, 0x19
        /*0066*/ 	.short	0x0018


	//----- nvinfo : EIATTR_PARAM_CBANK
	.align		4
        /*0068*/ 	.byte	0x04, 0x0a
        /*006a*/ 	.short	(.L_19 - .L_18)
	.align		4
.L_18:
        /*006c*/ 	.word	index@(.nv.constant0._Z12saxpy_kernelPKfPffi)
        /*0070*/ 	.short	0x0380
        /*0072*/ 	.short	0x0018


	//----- nvinfo : EIATTR_SW_WAR
	.align		4
.L_19:
        /*0074*/ 	.byte	0x04, 0x36
        /*0076*/ 	.short	(.L_21 - .L_20)
.L_20:
        /*0078*/ 	.word	0x00000008
.L_21:


//--------------------- .nv.callgraph             --------------------------
	.section	.nv.callgraph,"",@"SHT_CUDA_CALLGRAPH"
	.align	4
	.sectionentsize	8
	.align		4
        /*0000*/ 	.word	0x00000000
	.align		4
        /*0004*/ 	.word	0xffffffff
	.align		4
        /*0008*/ 	.word	0x00000000
	.align		4
        /*000c*/ 	.word	0xfffffffe
	.align		4
        /*0010*/ 	.word	0x00000000
	.align		4
        /*0014*/ 	.word	0xfffffffd
	.align		4
        /*0018*/ 	.word	0x00000000
	.align		4
        /*001c*/ 	.word	0xfffffffc


//--------------------- .text._Z12saxpy_kernelPKfPffi --------------------------
	.section	.text._Z12saxpy_kernelPKfPffi,"ax",@progbits
	.align	128
        .global         _Z12saxpy_kernelPKfPffi
        .type           _Z12saxpy_kernelPKfPffi,@function
        .size           _Z12saxpy_kernelPKfPffi,(.L_x_1 - _Z12saxpy_kernelPKfPffi)
        .other          _Z12saxpy_kernelPKfPffi,@"STO_CUDA_ENTRY STV_DEFAULT"
_Z12saxpy_kernelPKfPffi:
.text._Z12saxpy_kernelPKfPffi:
[----:B------:R-:W-:Y:S01]  /*0000*/  LDC R1, c[0x0][0x37c] ;  /* 0x0000df00ff017b82 */ /* 0x000fe20000000800 */
[----:B------:R-:W0:Y:S07]  /*0010*/  S2R R0, SR_TID.X ;  /* 0x0000000000007919 */ /* 0x000e2e0000002100 */
[----:B------:R-:W0:Y:S01]  /*0020*/  S2UR UR4, SR_CTAID.X ;  /* 0x00000000000479c3 */ /* 0x000e220000002500 */
[----:B------:R-:W1:Y:S07]  /*0030*/  LDCU UR5, c[0x0][0x394] ;  /* 0x00007280ff0577ac */ /* 0x000e6e0008000800 */
[----:B------:R-:W0:Y:S02]  /*0040*/  LDC R7, c[0x0][0x360] ;  /* 0x0000d800ff077b82 */ /* 0x000e240000000800 */
[----:B0-----:R-:W-:-:S05]  /*0050*/  IMAD R7, R7, UR4, R0 ;  /* 0x0000000407077c24 */ /* 0x001fca000f8e0200 */
[----:B-1----:R-:W-:-:S13]  /*0060*/  ISETP.GE.AND P0, PT, R7, UR5, PT ;  /* 0x0000000507007c0c */ /* 0x002fda000bf06270 */
[----:B------:R-:W-:Y:S05]  /*0070*/  @P0 EXIT ;  /* 0x000000000000094d */ /* 0x000fea0003800000 */
[----:B------:R-:W0:Y:S01]  /*0080*/  LDC.64 R2, c[0x0][0x380] ;  /* 0x0000e000ff027b82 */ /* 0x000e220000000a00 */
[----:B------:R-:W1:Y:S01]  /*0090*/  LDCU.64 UR4, c[0x0][0x358] ;  /* 0x00006b00ff0477ac */ /* 0x000e620008000a00 */
[----:B------:R-:W2:Y:S06]  /*00a0*/  LDCU UR6, c[0x0][0x390] ;  /* 0x00007200ff0677ac */ /* 0x000eac0008000800 */
[----:B------:R-:W3:Y:S01]  /*00b0*/  LDC.64 R4, c[0x0][0x388] ;  /* 0x0000e200ff047b82 */ /* 0x000ee20000000a00 */
[----:B0-----:R-:W-:-:S06]  /*00c0*/  IMAD.WIDE R2, R7, 0x4, R2 ;  /* 0x0000000407027825 */ /* 0x001fcc00078e0202 */
[----:B-1----:R-:W2:Y:S01]  /*00d0*/  LDG.E R2, desc[UR4][R2.64] ;  /* 0x0000000402027981 */ /* 0x002ea2000c1e1900 */
[----:B---3--:R-:W-:-:S05]  /*00e0*/  IMAD.WIDE R4, R7, 0x4, R4 ;  /* 0x0000000407047825 */ /* 0x008fca00078e0204 */
[----:B------:R-:W2:Y:S02]  /*00f0*/  LDG.E R7, desc[UR4][R4.64] ;  /* 0x0000000404077981 */ /* 0x000ea4000c1e1900 */
[----:B--2---:R-:W-:-:S05]  /*0100*/  FFMA R7, R2, UR6, R7 ;  /* 0x0000000602077c23 */ /* 0x004fca0008000007 */
[----:B------:R-:W-:Y:S01]  /*0110*/  STG.E desc[UR4][R4.64], R7 ;  /* 0x0000000704007986 */ /* 0x000fe2000c101904 */
[----:B------:R-:W-:Y:S05]  /*0120*/  EXIT ;  /* 0x000000000000794d */ /* 0x000fea0003800000 */
.L_x_0:
[----:B------:R-:W-:-:S00]  /*0130*/  BRA `(.L_x_0) ;  /* 0xfffffffc00fc7947 */ /* 0x000fc0000383ffff */
[----:B------:R-:W-:-:S00]  /*0140*/  NOP ;  /* 0x0000000000007918 */ /* 0x000fc00000000000 */
        /* <DEDUP_REMOVED lines=11> */
.L_x_1:


//--------------------- .nv.shared.reserved.0     --------------------------
	.section	.nv.shared.reserved.0,"aw",@nobits
	.weak		__nv_reservedSMEM_offset_0_alias
	.size		__nv_reservedSMEM_offset_0_alias, 0, 64
	.other		__nv_reservedSMEM_offset_0_alias,@"STO_CUDA_RESERVED_SHARED STV_DEFAULT"
__nv_reservedSMEM_offset_0_alias:
	.zero		0
	.zero		64


//--------------------- .nv.constant0._Z12saxpy_kernelPKfPffi --------------------------
	.section	.nv.constant0._Z12saxpy_kernelPKfPffi,"a",@progbits
	.sectionflags	@""
	.align	4
.nv.constant0._Z12saxpy_kernelPKfPffi:
	.zero		920


//--------------------- SYMBOLS --------------------------

	.type		.nv.reservedSmem.offset0,@object
	.size		.nv.reservedSmem.offset0,0x4
